//
// Generated by NVIDIA NVVM Compiler
//
// Compiler Build ID: CL-36424714
// Cuda compilation tools, release 13.0, V13.0.88
// Based on NVVM 20.0.0
//

.version 9.0
.target sm_100
.address_size 64

	// .globl	_ZN16marlin_moe_wna1613MarlinDefaultEPK4int4S2_PS0_S3_S2_PKvPKtS2_PKiS9_S9_S9_PKfibbiiiiPibbbi

.visible .entry _ZN16marlin_moe_wna1613MarlinDefaultEPK4int4S2_PS0_S3_S2_PKvPKtS2_PKiS9_S9_S9_PKfibbiiiiPibbbi(
	.param .u64 .ptr .align 1 _ZN16marlin_moe_wna1613MarlinDefaultEPK4int4S2_PS0_S3_S2_PKvPKtS2_PKiS9_S9_S9_PKfibbiiiiPibbbi_param_0,
	.param .u64 .ptr .align 1 _ZN16marlin_moe_wna1613MarlinDefaultEPK4int4S2_PS0_S3_S2_PKvPKtS2_PKiS9_S9_S9_PKfibbiiiiPibbbi_param_1,
	.param .u64 .ptr .align 1 _ZN16marlin_moe_wna1613MarlinDefaultEPK4int4S2_PS0_S3_S2_PKvPKtS2_PKiS9_S9_S9_PKfibbiiiiPibbbi_param_2,
	.param .u64 .ptr .align 1 _ZN16marlin_moe_wna1613MarlinDefaultEPK4int4S2_PS0_S3_S2_PKvPKtS2_PKiS9_S9_S9_PKfibbiiiiPibbbi_param_3,
	.param .u64 .ptr .align 1 _ZN16marlin_moe_wna1613MarlinDefaultEPK4int4S2_PS0_S3_S2_PKvPKtS2_PKiS9_S9_S9_PKfibbiiiiPibbbi_param_4,
	.param .u64 .ptr .align 1 _ZN16marlin_moe_wna1613MarlinDefaultEPK4int4S2_PS0_S3_S2_PKvPKtS2_PKiS9_S9_S9_PKfibbiiiiPibbbi_param_5,
	.param .u64 .ptr .align 1 _ZN16marlin_moe_wna1613MarlinDefaultEPK4int4S2_PS0_S3_S2_PKvPKtS2_PKiS9_S9_S9_PKfibbiiiiPibbbi_param_6,
	.param .u64 .ptr .align 1 _ZN16marlin_moe_wna1613MarlinDefaultEPK4int4S2_PS0_S3_S2_PKvPKtS2_PKiS9_S9_S9_PKfibbiiiiPibbbi_param_7,
	.param .u64 .ptr .align 1 _ZN16marlin_moe_wna1613MarlinDefaultEPK4int4S2_PS0_S3_S2_PKvPKtS2_PKiS9_S9_S9_PKfibbiiiiPibbbi_param_8,
	.param .u64 .ptr .align 1 _ZN16marlin_moe_wna1613MarlinDefaultEPK4int4S2_PS0_S3_S2_PKvPKtS2_PKiS9_S9_S9_PKfibbiiiiPibbbi_param_9,
	.param .u64 .ptr .align 1 _ZN16marlin_moe_wna1613MarlinDefaultEPK4int4S2_PS0_S3_S2_PKvPKtS2_PKiS9_S9_S9_PKfibbiiiiPibbbi_param_10,
	.param .u64 .ptr .align 1 _ZN16marlin_moe_wna1613MarlinDefaultEPK4int4S2_PS0_S3_S2_PKvPKtS2_PKiS9_S9_S9_PKfibbiiiiPibbbi_param_11,
	.param .u64 .ptr .align 1 _ZN16marlin_moe_wna1613MarlinDefaultEPK4int4S2_PS0_S3_S2_PKvPKtS2_PKiS9_S9_S9_PKfibbiiiiPibbbi_param_12,
	.param .u32 _ZN16marlin_moe_wna1613MarlinDefaultEPK4int4S2_PS0_S3_S2_PKvPKtS2_PKiS9_S9_S9_PKfibbiiiiPibbbi_param_13,
	.param .u8 _ZN16marlin_moe_wna1613MarlinDefaultEPK4int4S2_PS0_S3_S2_PKvPKtS2_PKiS9_S9_S9_PKfibbiiiiPibbbi_param_14,
	.param .u8 _ZN16marlin_moe_wna1613MarlinDefaultEPK4int4S2_PS0_S3_S2_PKvPKtS2_PKiS9_S9_S9_PKfibbiiiiPibbbi_param_15,
	.param .u32 _ZN16marlin_moe_wna1613MarlinDefaultEPK4int4S2_PS0_S3_S2_PKvPKtS2_PKiS9_S9_S9_PKfibbiiiiPibbbi_param_16,
	.param .u32 _ZN16marlin_moe_wna1613MarlinDefaultEPK4int4S2_PS0_S3_S2_PKvPKtS2_PKiS9_S9_S9_PKfibbiiiiPibbbi_param_17,
	.param .u32 _ZN16marlin_moe_wna1613MarlinDefaultEPK4int4S2_PS0_S3_S2_PKvPKtS2_PKiS9_S9_S9_PKfibbiiiiPibbbi_param_18,
	.param .u32 _ZN16marlin_moe_wna1613MarlinDefaultEPK4int4S2_PS0_S3_S2_PKvPKtS2_PKiS9_S9_S9_PKfibbiiiiPibbbi_param_19,
	.param .u64 .ptr .align 1 _ZN16marlin_moe_wna1613MarlinDefaultEPK4int4S2_PS0_S3_S2_PKvPKtS2_PKiS9_S9_S9_PKfibbiiiiPibbbi_param_20,
	.param .u8 _ZN16marlin_moe_wna1613MarlinDefaultEPK4int4S2_PS0_S3_S2_PKvPKtS2_PKiS9_S9_S9_PKfibbiiiiPibbbi_param_21,
	.param .u8 _ZN16marlin_moe_wna1613MarlinDefaultEPK4int4S2_PS0_S3_S2_PKvPKtS2_PKiS9_S9_S9_PKfibbiiiiPibbbi_param_22,
	.param .u8 _ZN16marlin_moe_wna1613MarlinDefaultEPK4int4S2_PS0_S3_S2_PKvPKtS2_PKiS9_S9_S9_PKfibbiiiiPibbbi_param_23,
	.param .u32 _ZN16marlin_moe_wna1613MarlinDefaultEPK4int4S2_PS0_S3_S2_PKvPKtS2_PKiS9_S9_S9_PKfibbiiiiPibbbi_param_24
)
{


	ret;

}


// ===== COMPILED SASS (sm_100) =====

	.target	sm_100

	.elftype	@"ET_EXEC"


//--------------------- .note.nv.tkinfo           --------------------------
	.section	.note.nv.tkinfo,"",@"SHT_NOTE"
	.sectionflags	@"SHF_NOTE_NV_TKINFO"
	.tkinfo
        /*0018*/ 	.word	0x00000002
        /*0030*/ 	.string	""
        /*0030*/ 	.string	"ptxas"
        /*0030*/ 	.string	"Cuda compilation tools, release 13.0, V13.0.88"
        /*0030*/ 	.string	"Build cuda_13.0.r13.0/compiler.36424714_0"
        /*0030*/ 	.string	"-arch sm_100 -m 64 "



//--------------------- .note.nv.cuinfo           --------------------------
	.section	.note.nv.cuinfo,"",@"SHT_NOTE"
	.sectionflags	@"SHF_NOTE_NV_CUINFO"
        /*0018*/ 	.short	0x0002
        /*001a*/ 	.short	0x0064
        /*001c*/ 	.short	0x0082
	.zero		2


//--------------------- .nv.info                  --------------------------
	.section	.nv.info,"",@"SHT_CUDA_INFO"
	.align	4


	//----- nvinfo : EIATTR_REGCOUNT
	.align		4
        /*0000*/ 	.byte	0x04, 0x2f
        /*0002*/ 	.short	(.L_1 - .L_0)
	.align		4
.L_0:
        /*0004*/ 	.word	index@(_ZN16marlin_moe_wna1613MarlinDefaultEPK4int4S2_PS0_S3_S2_PKvPKtS2_PKiS9_S9_S9_PKfibbiiiiPibbbi)
        /*0008*/ 	.word	0x00000004


	//----- nvinfo : EIATTR_FRAME_SIZE
	.align		4
.L_1:
        /*000c*/ 	.byte	0x04, 0x11
        /*000e*/ 	.short	(.L_3 - .L_2)
	.align		4
.L_2:
        /*0010*/ 	.word	index@(_ZN16marlin_moe_wna1613MarlinDefaultEPK4int4S2_PS0_S3_S2_PKvPKtS2_PKiS9_S9_S9_PKfibbiiiiPibbbi)
        /*0014*/ 	.word	0x00000000


	//----- nvinfo : EIATTR_MIN_STACK_SIZE
	.align		4
.L_3:
        /*0018*/ 	.byte	0x04, 0x12
        /*001a*/ 	.short	(.L_5 - .L_4)
	.align		4
.L_4:
        /*001c*/ 	.word	index@(_ZN16marlin_moe_wna1613MarlinDefaultEPK4int4S2_PS0_S3_S2_PKvPKtS2_PKiS9_S9_S9_PKfibbiiiiPibbbi)
        /*0020*/ 	.word	0x00000000
.L_5:


//--------------------- .nv.compat                --------------------------
	.section	.nv.compat,"",@"SHT_CUDA_COMPAT_INFO"
	.align	4
        /*0000*/ 	.byte	0x02, 0x09, 0x00, 0x00, 0x02, 0x02, 0x01, 0x00, 0x02, 0x05, 0x05, 0x00, 0x03, 0x07, 0x01, 0x01
        /*0010*/ 	.byte	0x02, 0x03, 0x00, 0x00, 0x02, 0x06, 0x01, 0x00, 0x04, 0x0b, 0x08, 0x00, 0x09, 0x00, 0x00, 0x00
        /*0020*/ 	.byte	0x00, 0x00, 0x00, 0x00


//--------------------- .nv.info._ZN16marlin_moe_wna1613MarlinDefaultEPK4int4S2_PS0_S3_S2_PKvPKtS2_PKiS9_S9_S9_PKfibbiiiiPibbbi --------------------------
	.section	.nv.info._ZN16marlin_moe_wna1613MarlinDefaultEPK4int4S2_PS0_S3_S2_PKvPKtS2_PKiS9_S9_S9_PKfibbiiiiPibbbi,"",@"SHT_CUDA_INFO"
	.sectionflags	@""
	.align	4


	//----- nvinfo : EIATTR_CUDA_API_VERSION
	.align		4
        /*0000*/ 	.byte	0x04, 0x37
        /*0002*/ 	.short	(.L_7 - .L_6)
.L_6:
        /*0004*/ 	.word	0x00000082


	//----- nvinfo : EIATTR_KPARAM_INFO
	.align		4
.L_7:
        /*0008*/ 	.byte	0x04, 0x17
        /*000a*/ 	.short	(.L_9 - .L_8)
.L_8:
        /*000c*/ 	.word	0x00000000
        /*0010*/ 	.short	0x0018
        /*0012*/ 	.short	0x008c
        /*0014*/ 	.byte	0x00, 0xf0, 0x11, 0x00


	//----- nvinfo : EIATTR_KPARAM_INFO
	.align		4
.L_9:
        /*0018*/ 	.byte	0x04, 0x17
        /*001a*/ 	.short	(.L_11 - .L_10)
.L_10:
        /*001c*/ 	.word	0x00000000
        /*0020*/ 	.short	0x0017
        /*0022*/ 	.short	0x008a
        /*0024*/ 	.byte	0x00, 0xf0, 0x05, 0x00


	//----- nvinfo : EIATTR_KPARAM_INFO
	.align		4
.L_11:
        /*0028*/ 	.byte	0x04, 0x17
        /*002a*/ 	.short	(.L_13 - .L_12)
.L_12:
        /*002c*/ 	.word	0x00000000
        /*0030*/ 	.short	0x0016
        /*0032*/ 	.short	0x0089
        /*0034*/ 	.byte	0x00, 0xf0, 0x05, 0x00


	//----- nvinfo : EIATTR_KPARAM_INFO
	.align		4
.L_13:
        /*0038*/ 	.byte	0x04, 0x17
        /*003a*/ 	.short	(.L_15 - .L_14)
.L_14:
        /*003c*/ 	.word	0x00000000
        /*0040*/ 	.short	0x0015
        /*0042*/ 	.short	0x0088
        /*0044*/ 	.byte	0x00, 0xf0, 0x05, 0x00


	//----- nvinfo : EIATTR_KPARAM_INFO
	.align		4
.L_15:
        /*0048*/ 	.byte	0x04, 0x17
        /*004a*/ 	.short	(.L_17 - .L_16)
.L_16:
        /*004c*/ 	.word	0x00000000
        /*0050*/ 	.short	0x0014
        /*0052*/ 	.short	0x0080
        /*0054*/ 	.byte	0x00, 0xf5, 0x21, 0x00


	//----- nvinfo : EIATTR_KPARAM_INFO
	.align		4
.L_17:
        /*0058*/ 	.byte	0x04, 0x17
        /*005a*/ 	.short	(.L_19 - .L_18)
.L_18:
        /*005c*/ 	.word	0x00000000
        /*0060*/ 	.short	0x0013
        /*0062*/ 	.short	0x007c
        /*0064*/ 	.byte	0x00, 0xf0, 0x11, 0x00


	//----- nvinfo : EIATTR_KPARAM_INFO
	.align		4
.L_19:
        /*0068*/ 	.byte	0x04, 0x17
        /*006a*/ 	.short	(.L_21 - .L_20)
.L_20:
        /*006c*/ 	.word	0x00000000
        /*0070*/ 	.short	0x0012
        /*0072*/ 	.short	0x0078
        /*0074*/ 	.byte	0x00, 0xf0, 0x11, 0x00


	//----- nvinfo : EIATTR_KPARAM_INFO
	.align		4
.L_21:
        /*0078*/ 	.byte	0x04, 0x17
        /*007a*/ 	.short	(.L_23 - .L_22)
.L_22:
        /*007c*/ 	.word	0x00000000
        /*0080*/ 	.short	0x0011
        /*0082*/ 	.short	0x0074
        /*0084*/ 	.byte	0x00, 0xf0, 0x11, 0x00


	//----- nvinfo : EIATTR_KPARAM_INFO
	.align		4
.L_23:
        /*0088*/ 	.byte	0x04, 0x17
        /*008a*/ 	.short	(.L_25 - .L_24)
.L_24:
        /*008c*/ 	.word	0x00000000
        /*0090*/ 	.short	0x0010
        /*0092*/ 	.short	0x0070
        /*0094*/ 	.byte	0x00, 0xf0, 0x11, 0x00


	//----- nvinfo : EIATTR_KPARAM_INFO
	.align		4
.L_25:
        /*0098*/ 	.byte	0x04, 0x17
        /*009a*/ 	.short	(.L_27 - .L_26)
.L_26:
        /*009c*/ 	.word	0x00000000
        /*00a0*/ 	.short	0x000f
        /*00a2*/ 	.short	0x006d
        /*00a4*/ 	.byte	0x00, 0xf0, 0x05, 0x00


	//----- nvinfo : EIATTR_KPARAM_INFO
	.align		4
.L_27:
        /*00a8*/ 	.byte	0x04, 0x17
        /*00aa*/ 	.short	(.L_29 - .L_28)
.L_28:
        /*00ac*/ 	.word	0x00000000
        /*00b0*/ 	.short	0x000e
        /*00b2*/ 	.short	0x006c
        /*00b4*/ 	.byte	0x00, 0xf0, 0x05, 0x00


	//----- nvinfo : EIATTR_KPARAM_INFO
	.align		4
.L_29:
        /*00b8*/ 	.byte	0x04, 0x17
        /*00ba*/ 	.short	(.L_31 - .L_30)
.L_30:
        /*00bc*/ 	.word	0x00000000
        /*00c0*/ 	.short	0x000d
        /*00c2*/ 	.short	0x0068
        /*00c4*/ 	.byte	0x00, 0xf0, 0x11, 0x00


	//----- nvinfo : EIATTR_KPARAM_INFO
	.align		4
.L_31:
        /*00c8*/ 	.byte	0x04, 0x17
        /*00ca*/ 	.short	(.L_33 - .L_32)
.L_32:
        /*00cc*/ 	.word	0x00000000
        /*00d0*/ 	.short	0x000c
        /*00d2*/ 	.short	0x0060
        /*00d4*/ 	.byte	0x00, 0xf5, 0x21, 0x00


	//----- nvinfo : EIATTR_KPARAM_INFO
	.align		4
.L_33:
        /*00d8*/ 	.byte	0x04, 0x17
        /*00da*/ 	.short	(.L_35 - .L_34)
.L_34:
        /*00dc*/ 	.word	0x00000000
        /*00e0*/ 	.short	0x000b
        /*00e2*/ 	.short	0x0058
        /*00e4*/ 	.byte	0x00, 0xf5, 0x21, 0x00


	//----- nvinfo : EIATTR_KPARAM_INFO
	.align		4
.L_35:
        /*00e8*/ 	.byte	0x04, 0x17
        /*00ea*/ 	.short	(.L_37 - .L_36)
.L_36:
        /*00ec*/ 	.word	0x00000000
        /*00f0*/ 	.short	0x000a
        /*00f2*/ 	.short	0x0050
        /*00f4*/ 	.byte	0x00, 0xf5, 0x21, 0x00


	//----- nvinfo : EIATTR_KPARAM_INFO
	.align		4
.L_37:
        /*00f8*/ 	.byte	0x04, 0x17
        /*00fa*/ 	.short	(.L_39 - .L_38)
.L_38:
        /*00fc*/ 	.word	0x00000000
        /*0100*/ 	.short	0x0009
        /*0102*/ 	.short	0x0048
        /*0104*/ 	.byte	0x00, 0xf5, 0x21, 0x00


	//----- nvinfo : EIATTR_KPARAM_INFO
	.align		4
.L_39:
        /*0108*/ 	.byte	0x04, 0x17
        /*010a*/ 	.short	(.L_41 - .L_40)
.L_40:
        /*010c*/ 	.word	0x00000000
        /*0110*/ 	.short	0x0008
        /*0112*/ 	.short	0x0040
        /*0114*/ 	.byte	0x00, 0xf5, 0x21, 0x00


	//----- nvinfo : EIATTR_KPARAM_INFO
	.align		4
.L_41:
        /*0118*/ 	.byte	0x04, 0x17
        /*011a*/ 	.short	(.L_43 - .L_42)
.L_42:
        /*011c*/ 	.word	0x00000000
        /*0120*/ 	.short	0x0007
        /*0122*/ 	.short	0x0038
        /*0124*/ 	.byte	0x00, 0xf5, 0x21, 0x00


	//----- nvinfo : EIATTR_KPARAM_INFO
	.align		4
.L_43:
        /*0128*/ 	.byte	0x04, 0x17
        /*012a*/ 	.short	(.L_45 - .L_44)
.L_44:
        /*012c*/ 	.word	0x00000000
        /*0130*/ 	.short	0x0006
        /*0132*/ 	.short	0x0030
        /*0134*/ 	.byte	0x00, 0xf5, 0x21, 0x00


	//----- nvinfo : EIATTR_KPARAM_INFO
	.align		4
.L_45:
        /*0138*/ 	.byte	0x04, 0x17
        /*013a*/ 	.short	(.L_47 - .L_46)
.L_46:
        /*013c*/ 	.word	0x00000000
        /*0140*/ 	.short	0x0005
        /*0142*/ 	.short	0x0028
        /*0144*/ 	.byte	0x00, 0xf5, 0x21, 0x00


	//----- nvinfo : EIATTR_KPARAM_INFO
	.align		4
.L_47:
        /*0148*/ 	.byte	0x04, 0x17
        /*014a*/ 	.short	(.L_49 - .L_48)
.L_48:
        /*014c*/ 	.word	0x00000000
        /*0150*/ 	.short	0x0004
        /*0152*/ 	.short	0x0020
        /*0154*/ 	.byte	0x00, 0xf5, 0x21, 0x00


	//----- nvinfo : EIATTR_KPARAM_INFO
	.align		4
.L_49:
        /*0158*/ 	.byte	0x04, 0x17
        /*015a*/ 	.short	(.L_51 - .L_50)
.L_50:
        /*015c*/ 	.word	0x00000000
        /*0160*/ 	.short	0x0003
        /*0162*/ 	.short	0x0018
        /*0164*/ 	.byte	0x00, 0xf5, 0x21, 0x00


	//----- nvinfo : EIATTR_KPARAM_INFO
	.align		4
.L_51:
        /*0168*/ 	.byte	0x04, 0x17
        /*016a*/ 	.short	(.L_53 - .L_52)
.L_52:
        /*016c*/ 	.word	0x00000000
        /*0170*/ 	.short	0x0002
        /*0172*/ 	.short	0x0010
        /*0174*/ 	.byte	0x00, 0xf5, 0x21, 0x00


	//----- nvinfo : EIATTR_KPARAM_INFO
	.align		4
.L_53:
        /*0178*/ 	.byte	0x04, 0x17
        /*017a*/ 	.short	(.L_55 - .L_54)
.L_54:
        /*017c*/ 	.word	0x00000000
        /*0180*/ 	.short	0x0001
        /*0182*/ 	.short	0x0008
        /*0184*/ 	.byte	0x00, 0xf5, 0x21, 0x00


	//----- nvinfo : EIATTR_KPARAM_INFO
	.align		4
.L_55:
        /*0188*/ 	.byte	0x04, 0x17
        /*018a*/ 	.short	(.L_57 - .L_56)
.L_56:
        /*018c*/ 	.word	0x00000000
        /*0190*/ 	.short	0x0000
        /*0192*/ 	.short	0x0000
        /*0194*/ 	.byte	0x00, 0xf5, 0x21, 0x00


	//----- nvinfo : EIATTR_SPARSE_MMA_MASK
	.align		4
.L_57:
        /*0198*/ 	.byte	0x03, 0x50
        /*019a*/ 	.short	0x0000


	//----- nvinfo : EIATTR_MAXREG_COUNT
	.align		4
        /*019c*/ 	.byte	0x03, 0x1b
        /*019e*/ 	.short	0x00ff


	//----- nvinfo : EIATTR_MERCURY_ISA_VERSION
	.align		4
        /*01a0*/ 	.byte	0x03, 0x5f
        /*01a2*/ 	.short	0x0101


	//----- nvinfo : EIATTR_VRC_CTA_INIT_COUNT
	.align		4
        /*01a4*/ 	.byte	0x02, 0x4a
	.zero		1
	.zero		1


	//----- nvinfo : EIATTR_EXIT_INSTR_OFFSETS
	.align		4
        /*01a8*/ 	.byte	0x04, 0x1c
        /*01aa*/ 	.short	(.L_59 - .L_58)


	//   ....[0]....
.L_58:
        /*01ac*/ 	.word	0x00000010


	//----- nvinfo : EIATTR_CBANK_PARAM_SIZE
	.align		4
.L_59:
        /*01b0*/ 	.byte	0x03, 0x19
        /*01b2*/ 	.short	0x0090


	//----- nvinfo : EIATTR_PARAM_CBANK
	.align		4
        /*01b4*/ 	.byte	0x04, 0x0a
        /*01b6*/ 	.short	(.L_61 - .L_60)
	.align		4
.L_60:
        /*01b8*/ 	.word	index@(.nv.constant0._ZN16marlin_moe_wna1613MarlinDefaultEPK4int4S2_PS0_S3_S2_PKvPKtS2_PKiS9_S9_S9_PKfibbiiiiPibbbi)
        /*01bc*/ 	.short	0x0380
        /*01be*/ 	.short	0x0090


	//----- nvinfo : EIATTR_SW_WAR
	.align		4
.L_61:
        /*01c0*/ 	.byte	0x04, 0x36
        /*01c2*/ 	.short	(.L_63 - .L_62)
.L_62:
        /*01c4*/ 	.word	0x00000008
.L_63:


//--------------------- .nv.callgraph             --------------------------
	.section	.nv.callgraph,"",@"SHT_CUDA_CALLGRAPH"
	.align	4
	.sectionentsize	8
	.align		4
        /*0000*/ 	.word	0x00000000
	.align		4
        /*0004*/ 	.word	0xffffffff
	.align		4
        /*0008*/ 	.word	0x00000000
	.align		4
        /*000c*/ 	.word	0xfffffffe
	.align		4
        /*0010*/ 	.word	0x00000000
	.align		4
        /*0014*/ 	.word	0xfffffffd
	.align		4
        /*0018*/ 	.word	0x00000000
	.align		4
        /*001c*/ 	.word	0xfffffffc


//--------------------- .text._ZN16marlin_moe_wna1613MarlinDefaultEPK4int4S2_PS0_S3_S2_PKvPKtS2_PKiS9_S9_S9_PKfibbiiiiPibbbi --------------------------
	.section	.text._ZN16marlin_moe_wna1613MarlinDefaultEPK4int4S2_PS0_S3_S2_PKvPKtS2_PKiS9_S9_S9_PKfibbiiiiPibbbi,"ax",@progbits
	.align	128
        .global         _ZN16marlin_moe_wna1613MarlinDefaultEPK4int4S2_PS0_S3_S2_PKvPKtS2_PKiS9_S9_S9_PKfibbiiiiPibbbi
        .type           _ZN16marlin_moe_wna1613MarlinDefaultEPK4int4S2_PS0_S3_S2_PKvPKtS2_PKiS9_S9_S9_PKfibbiiiiPibbbi,@function
        .size           _ZN16marlin_moe_wna1613MarlinDefaultEPK4int4S2_PS0_S3_S2_PKvPKtS2_PKiS9_S9_S9_PKfibbiiiiPibbbi,(.L_x_1 - _ZN16marlin_moe_wna1613MarlinDefaultEPK4int4S2_PS0_S3_S2_PKvPKtS2_PKiS9_S9_S9_PKfibbiiiiPibbbi)
        .other          _ZN16marlin_moe_wna1613MarlinDefaultEPK4int4S2_PS0_S3_S2_PKvPKtS2_PKiS9_S9_S9_PKfibbiiiiPibbbi,@"STO_CUDA_ENTRY STV_DEFAULT"
_ZN16marlin_moe_wna1613MarlinDefaultEPK4int4S2_PS0_S3_S2_PKvPKtS2_PKiS9_S9_S9_PKfibbiiiiPibbbi:
.text._ZN16marlin_moe_wna1613MarlinDefaultEPK4int4S2_PS0_S3_S2_PKvPKtS2_PKiS9_S9_S9_PKfibbiiiiPibbbi:
[----:B------:R-:W-:Y:S01]  /*0000*/  LDC R1, c[0x0][0x37c] ;  /* 0x0000df00ff017b82 */ /* 0x000fe20000000800 */
[----:B------:R-:W-:Y:S05]  /*0010*/  EXIT ;  /* 0x000000000000794d */ /* 0x000fea0003800000 */
.L_x_0:
[----:B------:R-:W-:-:S00]  /*0020*/  BRA `(.L_x_0) ;  /* 0xfffffffc00fc7947 */ /* 0x000fc0000383ffff */
[----:B------:R-:W-:-:S00]  /*0030*/  NOP ;  /* 0x0000000000007918 */ /* 0x000fc00000000000 */
        /* <DEDUP_REMOVED lines=12> */
.L_x_1:


//--------------------- .nv.shared.reserved.0     --------------------------
	.section	.nv.shared.reserved.0,"aw",@nobits
	.weak		__nv_reservedSMEM_offset_0_alias
	.size		__nv_reservedSMEM_offset_0_alias, 0, 64
	.other		__nv_reservedSMEM_offset_0_alias,@"STO_CUDA_RESERVED_SHARED STV_DEFAULT"
__nv_reservedSMEM_offset_0_alias:
	.zero		0
	.zero		64


//--------------------- .nv.constant0._ZN16marlin_moe_wna1613MarlinDefaultEPK4int4S2_PS0_S3_S2_PKvPKtS2_PKiS9_S9_S9_PKfibbiiiiPibbbi --------------------------
	.section	.nv.constant0._ZN16marlin_moe_wna1613MarlinDefaultEPK4int4S2_PS0_S3_S2_PKvPKtS2_PKiS9_S9_S9_PKfibbiiiiPibbbi,"a",@progbits
	.sectionflags	@""
	.align	4
.nv.constant0._ZN16marlin_moe_wna1613MarlinDefaultEPK4int4S2_PS0_S3_S2_PKvPKtS2_PKiS9_S9_S9_PKfibbiiiiPibbbi:
	.zero		1040


//--------------------- SYMBOLS --------------------------

	.type		.nv.reservedSmem.offset0,@object
	.size		.nv.reservedSmem.offset0,0x4
